//
// Generated by NVIDIA NVVM Compiler
//
// Compiler Build ID: CL-36424714
// Cuda compilation tools, release 13.0, V13.0.88
// Based on NVVM 20.0.0
//

.version 9.0
.target sm_100
.address_size 64

	// .globl	_Z14enqueue_kernelPjS_jS_

.visible .entry _Z14enqueue_kernelPjS_jS_(
	.param .u64 .ptr .align 1 _Z14enqueue_kernelPjS_jS__param_0,
	.param .u64 .ptr .align 1 _Z14enqueue_kernelPjS_jS__param_1,
	.param .u32 _Z14enqueue_kernelPjS_jS__param_2,
	.param .u64 .ptr .align 1 _Z14enqueue_kernelPjS_jS__param_3
)
{
	.reg .pred 	%p<5>;
	.reg .b32 	%r<25>;
	.reg .b64 	%rd<11>;

	ld.param.u64 	%rd1, [_Z14enqueue_kernelPjS_jS__param_0];
	ld.param.u64 	%rd2, [_Z14enqueue_kernelPjS_jS__param_1];
	ld.param.u32 	%r9, [_Z14enqueue_kernelPjS_jS__param_2];
	ld.param.u64 	%rd3, [_Z14enqueue_kernelPjS_jS__param_3];
	mov.u32 	%r10, %ctaid.x;
	mov.u32 	%r11, %ntid.x;
	mov.u32 	%r1, %tid.x;
	mad.lo.s32 	%r2, %r10, %r11, %r1;
	setp.ge.u32 	%p1, %r2, %r9;
	@%p1 bra 	$L__BB0_5;
	cvta.to.global.u64 	%rd4, %rd1;
	mul.wide.u32 	%rd5, %r2, 4;
	add.s64 	%rd6, %rd4, %rd5;
	ld.global.u32 	%r3, [%rd6];
	and.b32  	%r12, %r3, 1;
	setp.eq.b32 	%p2, %r12, 1;
	@%p2 bra 	$L__BB0_5;
	// begin inline asm
	activemask.b32 %r13;
	// end inline asm
	brev.b32 	%r15, %r13;
	bfind.shiftamt.u32 	%r5, %r15;
	and.b32  	%r6, %r1, 31;
	setp.ne.s32 	%p3, %r6, %r5;
	@%p3 bra 	$L__BB0_4;
	popc.b32 	%r16, %r13;
	cvta.to.global.u64 	%rd7, %rd3;
	atom.global.add.u32 	%r24, [%rd7], %r16;
$L__BB0_4:
	shfl.sync.idx.b32	%r17|%p4, %r24, %r5, 31, %r13;
	mov.b32 	%r18, -1;
	shl.b32 	%r19, %r18, %r6;
	not.b32 	%r20, %r19;
	and.b32  	%r21, %r13, %r20;
	popc.b32 	%r22, %r21;
	add.s32 	%r23, %r17, %r22;
	cvta.to.global.u64 	%rd8, %rd2;
	mul.wide.u32 	%rd9, %r23, 4;
	add.s64 	%rd10, %rd8, %rd9;
	st.global.u32 	[%rd10], %r3;
$L__BB0_5:
	ret;

}


// ===== COMPILED SASS (sm_100) =====

	.target	sm_100

	.elftype	@"ET_EXEC"


//--------------------- .note.nv.tkinfo           --------------------------
	.section	.note.nv.tkinfo,"",@"SHT_NOTE"
	.sectionflags	@"SHF_NOTE_NV_TKINFO"
	.tkinfo
        /*0018*/ 	.word	0x00000002
        /*0030*/ 	.string	""
        /*0030*/ 	.string	"ptxas"
        /*0030*/ 	.string	"Cuda compilation tools, release 13.0, V13.0.88"
        /*0030*/ 	.string	"Build cuda_13.0.r13.0/compiler.36424714_0"
        /*0030*/ 	.string	"-arch sm_100 -m 64 "



//--------------------- .note.nv.cuinfo           --------------------------
	.section	.note.nv.cuinfo,"",@"SHT_NOTE"
	.sectionflags	@"SHF_NOTE_NV_CUINFO"
        /*0018*/ 	.short	0x0002
        /*001a*/ 	.short	0x0064
        /*001c*/ 	.short	0x0082
	.zero		2


//--------------------- .nv.info                  --------------------------
	.section	.nv.info,"",@"SHT_CUDA_INFO"
	.align	4


	//----- nvinfo : EIATTR_REGCOUNT
	.align		4
        /*0000*/ 	.byte	0x04, 0x2f
        /*0002*/ 	.short	(.L_1 - .L_0)
	.align		4
.L_0:
        /*0004*/ 	.word	index@(_Z14enqueue_kernelPjS_jS_)
        /*0008*/ 	.word	0x00000010


	//----- nvinfo : EIATTR_FRAME_SIZE
	.align		4
.L_1:
        /*000c*/ 	.byte	0x04, 0x11
        /*000e*/ 	.short	(.L_3 - .L_2)
	.align		4
.L_2:
        /*0010*/ 	.word	index@(_Z14enqueue_kernelPjS_jS_)
        /*0014*/ 	.word	0x00000000


	//----- nvinfo : EIATTR_MIN_STACK_SIZE
	.align		4
.L_3:
        /*0018*/ 	.byte	0x04, 0x12
        /*001a*/ 	.short	(.L_5 - .L_4)
	.align		4
.L_4:
        /*001c*/ 	.word	index@(_Z14enqueue_kernelPjS_jS_)
        /*0020*/ 	.word	0x00000000
.L_5:


//--------------------- .nv.compat                --------------------------
	.section	.nv.compat,"",@"SHT_CUDA_COMPAT_INFO"
	.align	4
        /*0000*/ 	.byte	0x02, 0x09, 0x00, 0x00, 0x02, 0x02, 0x01, 0x00, 0x02, 0x05, 0x05, 0x00, 0x03, 0x07, 0x01, 0x01
        /*0010*/ 	.byte	0x02, 0x03, 0x00, 0x00, 0x02, 0x06, 0x01, 0x00, 0x04, 0x0b, 0x08, 0x00, 0x09, 0x00, 0x00, 0x00
        /*0020*/ 	.byte	0x00, 0x00, 0x00, 0x00


//--------------------- .nv.info._Z14enqueue_kernelPjS_jS_ --------------------------
	.section	.nv.info._Z14enqueue_kernelPjS_jS_,"",@"SHT_CUDA_INFO"
	.sectionflags	@""
	.align	4


	//----- nvinfo : EIATTR_CUDA_API_VERSION
	.align		4
        /*0000*/ 	.byte	0x04, 0x37
        /*0002*/ 	.short	(.L_7 - .L_6)
.L_6:
        /*0004*/ 	.word	0x00000082


	//----- nvinfo : EIATTR_KPARAM_INFO
	.align		4
.L_7:
        /*0008*/ 	.byte	0x04, 0x17
        /*000a*/ 	.short	(.L_9 - .L_8)
.L_8:
        /*000c*/ 	.word	0x00000000
        /*0010*/ 	.short	0x0003
        /*0012*/ 	.short	0x0018
        /*0014*/ 	.byte	0x00, 0xf5, 0x21, 0x00


	//----- nvinfo : EIATTR_KPARAM_INFO
	.align		4
.L_9:
        /*0018*/ 	.byte	0x04, 0x17
        /*001a*/ 	.short	(.L_11 - .L_10)
.L_10:
        /*001c*/ 	.word	0x00000000
        /*0020*/ 	.short	0x0002
        /*0022*/ 	.short	0x0010
        /*0024*/ 	.byte	0x00, 0xf0, 0x11, 0x00


	//----- nvinfo : EIATTR_KPARAM_INFO
	.align		4
.L_11:
        /*0028*/ 	.byte	0x04, 0x17
        /*002a*/ 	.short	(.L_13 - .L_12)
.L_12:
        /*002c*/ 	.word	0x00000000
        /*0030*/ 	.short	0x0001
        /*0032*/ 	.short	0x0008
        /*0034*/ 	.byte	0x00, 0xf5, 0x21, 0x00


	//----- nvinfo : EIATTR_KPARAM_INFO
	.align		4
.L_13:
        /*0038*/ 	.byte	0x04, 0x17
        /*003a*/ 	.short	(.L_15 - .L_14)
.L_14:
        /*003c*/ 	.word	0x00000000
        /*0040*/ 	.short	0x0000
        /*0042*/ 	.short	0x0000
        /*0044*/ 	.byte	0x00, 0xf5, 0x21, 0x00


	//----- nvinfo : EIATTR_SPARSE_MMA_MASK
	.align		4
.L_15:
        /*0048*/ 	.byte	0x03, 0x50
        /*004a*/ 	.short	0x0000


	//----- nvinfo : EIATTR_MAXREG_COUNT
	.align		4
        /*004c*/ 	.byte	0x03, 0x1b
        /*004e*/ 	.short	0x00ff


	//----- nvinfo : EIATTR_MERCURY_ISA_VERSION
	.align		4
        /*0050*/ 	.byte	0x03, 0x5f
        /*0052*/ 	.short	0x0101


	//----- nvinfo : EIATTR_INT_WARP_WIDE_INSTR_OFFSETS
	.align		4
        /*0054*/ 	.byte	0x04, 0x31
        /*0056*/ 	.short	(.L_17 - .L_16)


	//   ....[0]....
.L_16:
        /*0058*/ 	.word	0x00000180


	//   ....[1]....
        /*005c*/ 	.word	0x00000230


	//----- nvinfo : EIATTR_COOP_GROUP_MASK_REGIDS
	.align		4
.L_17:
        /*0060*/ 	.byte	0x04, 0x29
        /*0062*/ 	.short	(.L_19 - .L_18)


	//   ....[0]....
.L_18:
        /*0064*/ 	.word	0x05000000


	//----- nvinfo : EIATTR_COOP_GROUP_INSTR_OFFSETS
	.align		4
.L_19:
        /*0068*/ 	.byte	0x04, 0x28
        /*006a*/ 	.short	(.L_21 - .L_20)


	//   ....[0]....
.L_20:
        /*006c*/ 	.word	0x00000270


	//----- nvinfo : EIATTR_VRC_CTA_INIT_COUNT
	.align		4
.L_21:
        /*0070*/ 	.byte	0x02, 0x4a
	.zero		1
	.zero		1


	//----- nvinfo : EIATTR_EXIT_INSTR_OFFSETS
	.align		4
        /*0074*/ 	.byte	0x04, 0x1c
        /*0076*/ 	.short	(.L_23 - .L_22)


	//   ....[0]....
.L_22:
        /*0078*/ 	.word	0x00000070


	//   ....[1]....
        /*007c*/ 	.word	0x000000e0


	//   ....[2]....
        /*0080*/ 	.word	0x000002e0


	//----- nvinfo : EIATTR_CRS_STACK_SIZE
	.align		4
.L_23:
        /*0084*/ 	.byte	0x04, 0x1e
        /*0086*/ 	.short	(.L_25 - .L_24)
.L_24:
        /*0088*/ 	.word	0x00000000


	//----- nvinfo : EIATTR_CBANK_PARAM_SIZE
	.align		4
.L_25:
        /*008c*/ 	.byte	0x03, 0x19
        /*008e*/ 	.short	0x0020


	//----- nvinfo : EIATTR_PARAM_CBANK
	.align		4
        /*0090*/ 	.byte	0x04, 0x0a
        /*0092*/ 	.short	(.L_27 - .L_26)
	.align		4
.L_26:
        /*0094*/ 	.word	index@(.nv.constant0._Z14enqueue_kernelPjS_jS_)
        /*0098*/ 	.short	0x0380
        /*009a*/ 	.short	0x0020


	//----- nvinfo : EIATTR_SW_WAR
	.align		4
.L_27:
        /*009c*/ 	.byte	0x04, 0x36
        /*009e*/ 	.short	(.L_29 - .L_28)
.L_28:
        /*00a0*/ 	.word	0x00000008
.L_29:


//--------------------- .nv.callgraph             --------------------------
	.section	.nv.callgraph,"",@"SHT_CUDA_CALLGRAPH"
	.align	4
	.sectionentsize	8
	.align		4
        /*0000*/ 	.word	0x00000000
	.align		4
        /*0004*/ 	.word	0xffffffff
	.align		4
        /*0008*/ 	.word	0x00000000
	.align		4
        /*000c*/ 	.word	0xfffffffe
	.align		4
        /*0010*/ 	.word	0x00000000
	.align		4
        /*0014*/ 	.word	0xfffffffd
	.align		4
        /*0018*/ 	.word	0x00000000
	.align		4
        /*001c*/ 	.word	0xfffffffc


//--------------------- .text._Z14enqueue_kernelPjS_jS_ --------------------------
	.section	.text._Z14enqueue_kernelPjS_jS_,"ax",@progbits
	.align	128
        .global         _Z14enqueue_kernelPjS_jS_
        .type           _Z14enqueue_kernelPjS_jS_,@function
        .size           _Z14enqueue_kernelPjS_jS_,(.L_x_3 - _Z14enqueue_kernelPjS_jS_)
        .other          _Z14enqueue_kernelPjS_jS_,@"STO_CUDA_ENTRY STV_DEFAULT"
_Z14enqueue_kernelPjS_jS_:
.text._Z14enqueue_kernelPjS_jS_:
[----:B------:R-:W-:Y:S01]  /*0000*/  LDC R1, c[0x0][0x37c] ;  /* 0x0000df00ff017b82 */ /* 0x000fe20000000800 */
[----:B------:R-:W0:Y:S07]  /*0010*/  S2R R4, SR_TID.X ;  /* 0x0000000000047919 */ /* 0x000e2e0000002100 */
[----:B------:R-:W0:Y:S01]  /*0020*/  S2UR UR4, SR_CTAID.X ;  /* 0x00000000000479c3 */ /* 0x000e220000002500 */
[----:B------:R-:W1:Y:S07]  /*0030*/  LDCU UR5, c[0x0][0x390] ;  /* 0x00007200ff0577ac */ /* 0x000e6e0008000800 */
[----:B------:R-:W0:Y:S02]  /*0040*/  LDC R5, c[0x0][0x360] ;  /* 0x0000d800ff057b82 */ /* 0x000e240000000800 */
[----:B0-----:R-:W-:-:S05]  /*0050*/  IMAD R5, R5, UR4, R4 ;  /* 0x0000000405057c24 */ /* 0x001fca000f8e0204 */
[----:B-1----:R-:W-:-:S13]  /*0060*/  ISETP.GE.U32.AND P0, PT, R5, UR5, PT ;  /* 0x0000000505007c0c */ /* 0x002fda000bf06070 */
[----:B------:R-:W-:Y:S05]  /*0070*/  @P0 EXIT ;  /* 0x000000000000094d */ /* 0x000fea0003800000 */
[----:B------:R-:W0:Y:S01]  /*0080*/  LDC.64 R2, c[0x0][0x380] ;  /* 0x0000e000ff027b82 */ /* 0x000e220000000a00 */
[----:B------:R-:W1:Y:S01]  /*0090*/  LDCU.64 UR4, c[0x0][0x358] ;  /* 0x00006b00ff0477ac */ /* 0x000e620008000a00 */
[----:B0-----:R-:W-:-:S05]  /*00a0*/  IMAD.WIDE.U32 R2, R5, 0x4, R2 ;  /* 0x0000000405027825 */ /* 0x001fca00078e0002 */
[----:B-1----:R-:W2:Y:S02]  /*00b0*/  LDG.E R5, desc[UR4][R2.64] ;  /* 0x0000000402057981 */ /* 0x002ea4000c1e1900 */
[----:B--2---:R-:W-:-:S04]  /*00c0*/  LOP3.LUT R0, R5, 0x1, RZ, 0xc0, !PT ;  /* 0x0000000105007812 */ /* 0x004fc800078ec0ff */
[----:B------:R-:W-:-:S13]  /*00d0*/  ISETP.NE.U32.AND P0, PT, R0, 0x1, PT ;  /* 0x000000010000780c */ /* 0x000fda0003f05070 */
[----:B------:R-:W-:Y:S05]  /*00e0*/  @!P0 EXIT ;  /* 0x000000000000894d */ /* 0x000fea0003800000 */
[----:B------:R-:W-:Y:S01]  /*00f0*/  VOTE.ANY R0, PT, PT ;  /* 0x0000000000007806 */ /* 0x000fe200038e0100 */
[----:B------:R-:W-:Y:S01]  /*0100*/  BSSY.RECONVERGENT B0, `(.L_x_0) ;  /* 0x0000015000007945 */ /* 0x000fe20003800200 */
[----:B------:R-:W-:Y:S01]  /*0110*/  LOP3.LUT R4, R4, 0x1f, RZ, 0xc0, !PT ;  /* 0x0000001f04047812 */ /* 0x000fe200078ec0ff */
[----:B------:R-:W-:Y:S01]  /*0120*/  IMAD.MOV.U32 R13, RZ, RZ, -0x1 ;  /* 0xffffffffff0d7424 */ /* 0x000fe200078e00ff */
[----:B------:R-:W0:Y:S08]  /*0130*/  BREV R2, R0 ;  /* 0x0000000000027301 */ /* 0x000e300000000000 */
[----:B0-----:R-:W0:Y:S02]  /*0140*/  FLO.U32.SH R7, R2 ;  /* 0x0000000200077300 */ /* 0x001e2400000e0400 */
[----:B0-----:R-:W-:-:S13]  /*0150*/  ISETP.NE.AND P0, PT, R4, R7, PT ;  /* 0x000000070400720c */ /* 0x001fda0003f05270 */
[----:B------:R-:W-:Y:S05]  /*0160*/  @P0 BRA `(.L_x_1) ;  /* 0x0000000000380947 */ /* 0x000fea0003800000 */
[----:B------:R-:W0:Y:S01]  /*0170*/  S2R R9, SR_LANEID ;  /* 0x0000000000097919 */ /* 0x000e220000000000 */
[----:B------:R-:W-:Y:S01]  /*0180*/  VOTEU.ANY UR6, UPT, PT ;  /* 0x0000000000067886 */ /* 0x000fe200038e0100 */
[----:B------:R-:W1:Y:S01]  /*0190*/  LDC.64 R2, c[0x0][0x398] ;  /* 0x0000e600ff027b82 */ /* 0x000e620000000a00 */
[----:B------:R-:W0:Y:S01]  /*01a0*/  FLO.U32 R8, UR6 ;  /* 0x0000000600087d00 */ /* 0x000e2200080e0000 */
[----:B------:R-:W-:-:S07]  /*01b0*/  UPOPC UR7, UR6 ;  /* 0x00000006000772bf */ /* 0x000fce0008000000 */
[----:B------:R-:W2:Y:S01]  /*01c0*/  POPC R6, R0 ;  /* 0x0000000000067309 */ /* 0x000ea20000000000 */
[----:B0-----:R-:W-:Y:S01]  /*01d0*/  ISETP.EQ.U32.AND P0, PT, R8, R9, PT ;  /* 0x000000090800720c */ /* 0x001fe20003f02070 */
[----:B--2---:R-:W-:-:S12]  /*01e0*/  IMAD R9, R6, UR7, RZ ;  /* 0x0000000706097c24 */ /* 0x004fd8000f8e02ff */
[----:B-1----:R-:W2:Y:S01]  /*01f0*/  @P0 ATOMG.E.ADD.STRONG.GPU PT, R3, desc[UR4][R2.64], R9 ;  /* 0x80000009020309a8 */ /* 0x002ea200081ef104 */
[----:B------:R-:W0:Y:S02]  /*0200*/  S2R R10, SR_LTMASK ;  /* 0x00000000000a7919 */ /* 0x000e240000003900 */
[----:B0-----:R-:W-:-:S06]  /*0210*/  LOP3.LUT R10, R10, UR6, RZ, 0xc0, !PT ;  /* 0x000000060a0a7c12 */ /* 0x001fcc000f8ec0ff */
[----:B------:R-:W0:Y:S01]  /*0220*/  POPC R10, R10 ;  /* 0x0000000a000a7309 */ /* 0x000e220000000000 */
[----:B--2---:R-:W0:Y:S02]  /*0230*/  SHFL.IDX PT, R11, R3, R8, 0x1f ;  /* 0x00001f08030b7589 */ /* 0x004e2400000e0000 */
[----:B0-----:R-:W-:-:S07]  /*0240*/  IMAD R6, R6, R10, R11 ;  /* 0x0000000a06067224 */ /* 0x001fce00078e020b */
.L_x_1:
[----:B------:R-:W-:Y:S05]  /*0250*/  BSYNC.RECONVERGENT B0 ;  /* 0x0000000000007941 */ /* 0x000fea0003800200 */
.L_x_0:
[----:B------:R-:W-:Y:S01]  /*0260*/  SHF.L.U32 R9, R13, R4, RZ ;  /* 0x000000040d097219 */ /* 0x000fe200000006ff */
[----:B------:R-:W0:Y:S01]  /*0270*/  SHFL.IDX PT, R6, R6, R7, 0x1f ;  /* 0x00001f0706067589 */ /* 0x000e2200000e0000 */
[----:B------:R-:W1:Y:S02]  /*0280*/  LDC.64 R2, c[0x0][0x388] ;  /* 0x0000e200ff027b82 */ /* 0x000e640000000a00 */
[----:B------:R-:W-:-:S06]  /*0290*/  LOP3.LUT R9, R0, R9, RZ, 0x30, !PT ;  /* 0x0000000900097212 */ /* 0x000fcc00078e30ff */
[----:B------:R-:W0:Y:S02]  /*02a0*/  POPC R9, R9 ;  /* 0x0000000900097309 */ /* 0x000e240000000000 */
[----:B0-----:R-:W-:-:S04]  /*02b0*/  IMAD.IADD R11, R6, 0x1, R9 ;  /* 0x00000001060b7824 */ /* 0x001fc800078e0209 */
[----:B-1----:R-:W-:-:S05]  /*02c0*/  IMAD.WIDE.U32 R2, R11, 0x4, R2 ;  /* 0x000000040b027825 */ /* 0x002fca00078e0002 */
[----:B------:R-:W-:Y:S01]  /*02d0*/  STG.E desc[UR4][R2.64], R5 ;  /* 0x0000000502007986 */ /* 0x000fe2000c101904 */
[----:B------:R-:W-:Y:S05]  /*02e0*/  EXIT ;  /* 0x000000000000794d */ /* 0x000fea0003800000 */
.L_x_2:
[----:B------:R-:W-:-:S00]  /*02f0*/  BRA `(.L_x_2) ;  /* 0xfffffffc00fc7947 */ /* 0x000fc0000383ffff */
[----:B------:R-:W-:-:S00]  /*0300*/  NOP ;  /* 0x0000000000007918 */ /* 0x000fc00000000000 */
[----:B------:R-:W-:-:S00]  /*0310*/  NOP ;  /* 0x0000000000007918 */ /* 0x000fc00000000000 */
[----:B------:R-:W-:-:S00]  /*0320*/  NOP ;  /* 0x0000000000007918 */ /* 0x000fc00000000000 */
[----:B------:R-:W-:-:S00]  /*0330*/  NOP ;  /* 0x0000000000007918 */ /* 0x000fc00000000000 */
[----:B------:R-:W-:-:S00]  /*0340*/  NOP ;  /* 0x0000000000007918 */ /* 0x000fc00000000000 */
[----:B------:R-:W-:-:S00]  /*0350*/  NOP ;  /* 0x0000000000007918 */ /* 0x000fc00000000000 */
[----:B------:R-:W-:-:S00]  /*0360*/  NOP ;  /* 0x0000000000007918 */ /* 0x000fc00000000000 */
[----:B------:R-:W-:-:S00]  /*0370*/  NOP ;  /* 0x0000000000007918 */ /* 0x000fc00000000000 */
.L_x_3:


//--------------------- .nv.shared.reserved.0     --------------------------
	.section	.nv.shared.reserved.0,"aw",@nobits
	.weak		__nv_reservedSMEM_offset_0_alias
	.size		__nv_reservedSMEM_offset_0_alias, 0, 64
	.other		__nv_reservedSMEM_offset_0_alias,@"STO_CUDA_RESERVED_SHARED STV_DEFAULT"
__nv_reservedSMEM_offset_0_alias:
	.zero		0
	.zero		64


//--------------------- .nv.constant0._Z14enqueue_kernelPjS_jS_ --------------------------
	.section	.nv.constant0._Z14enqueue_kernelPjS_jS_,"a",@progbits
	.sectionflags	@""
	.align	4
.nv.constant0._Z14enqueue_kernelPjS_jS_:
	.zero		928


//--------------------- SYMBOLS --------------------------

	.type		.nv.reservedSmem.offset0,@object
	.size		.nv.reservedSmem.offset0,0x4
